//
// Generated by NVIDIA NVVM Compiler
//
// Compiler Build ID: CL-36424714
// Cuda compilation tools, release 13.0, V13.0.88
// Based on NVVM 20.0.0
//

.version 9.0
.target sm_100
.address_size 64

	// .globl	_Z3ADDPfS_if

.visible .entry _Z3ADDPfS_if(
	.param .u64 .ptr .align 1 _Z3ADDPfS_if_param_0,
	.param .u64 .ptr .align 1 _Z3ADDPfS_if_param_1,
	.param .u32 _Z3ADDPfS_if_param_2,
	.param .f32 _Z3ADDPfS_if_param_3
)
{
	.reg .pred 	%p<2>;
	.reg .b32 	%r<8>;
	.reg .b32 	%f<4>;
	.reg .b64 	%rd<8>;

	ld.param.u64 	%rd1, [_Z3ADDPfS_if_param_0];
	ld.param.u64 	%rd2, [_Z3ADDPfS_if_param_1];
	ld.param.u32 	%r2, [_Z3ADDPfS_if_param_2];
	ld.param.f32 	%f1, [_Z3ADDPfS_if_param_3];
	mov.u32 	%r3, %ntid.x;
	mov.u32 	%r4, %ctaid.x;
	mov.u32 	%r5, %tid.x;
	mad.lo.s32 	%r6, %r3, %r4, %r5;
	mul.lo.s32 	%r1, %r2, %r6;
	shl.b32 	%r7, %r2, 20;
	setp.ge.s32 	%p1, %r1, %r7;
	@%p1 bra 	$L__BB0_2;
	cvta.to.global.u64 	%rd3, %rd1;
	cvta.to.global.u64 	%rd4, %rd2;
	mul.wide.s32 	%rd5, %r1, 4;
	add.s64 	%rd6, %rd3, %rd5;
	ld.global.f32 	%f2, [%rd6];
	add.f32 	%f3, %f1, %f2;
	add.s64 	%rd7, %rd4, %rd5;
	st.global.f32 	[%rd7], %f3;
$L__BB0_2:
	ret;

}


// ===== COMPILED SASS (sm_100) =====

	.target	sm_100

	.elftype	@"ET_EXEC"


//--------------------- .note.nv.tkinfo           --------------------------
	.section	.note.nv.tkinfo,"",@"SHT_NOTE"
	.sectionflags	@"SHF_NOTE_NV_TKINFO"
	.tkinfo
        /*0018*/ 	.word	0x00000002
        /*0030*/ 	.string	""
        /*0030*/ 	.string	"ptxas"
        /*0030*/ 	.string	"Cuda compilation tools, release 13.0, V13.0.88"
        /*0030*/ 	.string	"Build cuda_13.0.r13.0/compiler.36424714_0"
        /*0030*/ 	.string	"-arch sm_100 -m 64 "



//--------------------- .note.nv.cuinfo           --------------------------
	.section	.note.nv.cuinfo,"",@"SHT_NOTE"
	.sectionflags	@"SHF_NOTE_NV_CUINFO"
        /*0018*/ 	.short	0x0002
        /*001a*/ 	.short	0x0064
        /*001c*/ 	.short	0x0082
	.zero		2


//--------------------- .nv.info                  --------------------------
	.section	.nv.info,"",@"SHT_CUDA_INFO"
	.align	4


	//----- nvinfo : EIATTR_REGCOUNT
	.align		4
        /*0000*/ 	.byte	0x04, 0x2f
        /*0002*/ 	.short	(.L_1 - .L_0)
	.align		4
.L_0:
        /*0004*/ 	.word	index@(_Z3ADDPfS_if)
        /*0008*/ 	.word	0x0000000a


	//----- nvinfo : EIATTR_FRAME_SIZE
	.align		4
.L_1:
        /*000c*/ 	.byte	0x04, 0x11
        /*000e*/ 	.short	(.L_3 - .L_2)
	.align		4
.L_2:
        /*0010*/ 	.word	index@(_Z3ADDPfS_if)
        /*0014*/ 	.word	0x00000000


	//----- nvinfo : EIATTR_MIN_STACK_SIZE
	.align		4
.L_3:
        /*0018*/ 	.byte	0x04, 0x12
        /*001a*/ 	.short	(.L_5 - .L_4)
	.align		4
.L_4:
        /*001c*/ 	.word	index@(_Z3ADDPfS_if)
        /*0020*/ 	.word	0x00000000
.L_5:


//--------------------- .nv.compat                --------------------------
	.section	.nv.compat,"",@"SHT_CUDA_COMPAT_INFO"
	.align	4
        /*0000*/ 	.byte	0x02, 0x09, 0x00, 0x00, 0x02, 0x02, 0x01, 0x00, 0x02, 0x05, 0x05, 0x00, 0x03, 0x07, 0x01, 0x01
        /*0010*/ 	.byte	0x02, 0x03, 0x00, 0x00, 0x02, 0x06, 0x01, 0x00, 0x04, 0x0b, 0x08, 0x00, 0x09, 0x00, 0x00, 0x00
        /*0020*/ 	.byte	0x00, 0x00, 0x00, 0x00


//--------------------- .nv.info._Z3ADDPfS_if     --------------------------
	.section	.nv.info._Z3ADDPfS_if,"",@"SHT_CUDA_INFO"
	.sectionflags	@""
	.align	4


	//----- nvinfo : EIATTR_CUDA_API_VERSION
	.align		4
        /*0000*/ 	.byte	0x04, 0x37
        /*0002*/ 	.short	(.L_7 - .L_6)
.L_6:
        /*0004*/ 	.word	0x00000082


	//----- nvinfo : EIATTR_KPARAM_INFO
	.align		4
.L_7:
        /*0008*/ 	.byte	0x04, 0x17
        /*000a*/ 	.short	(.L_9 - .L_8)
.L_8:
        /*000c*/ 	.word	0x00000000
        /*0010*/ 	.short	0x0003
        /*0012*/ 	.short	0x0014
        /*0014*/ 	.byte	0x00, 0xf0, 0x11, 0x00


	//----- nvinfo : EIATTR_KPARAM_INFO
	.align		4
.L_9:
        /*0018*/ 	.byte	0x04, 0x17
        /*001a*/ 	.short	(.L_11 - .L_10)
.L_10:
        /*001c*/ 	.word	0x00000000
        /*0020*/ 	.short	0x0002
        /*0022*/ 	.short	0x0010
        /*0024*/ 	.byte	0x00, 0xf0, 0x11, 0x00


	//----- nvinfo : EIATTR_KPARAM_INFO
	.align		4
.L_11:
        /*0028*/ 	.byte	0x04, 0x17
        /*002a*/ 	.short	(.L_13 - .L_12)
.L_12:
        /*002c*/ 	.word	0x00000000
        /*0030*/ 	.short	0x0001
        /*0032*/ 	.short	0x0008
        /*0034*/ 	.byte	0x00, 0xf5, 0x21, 0x00


	//----- nvinfo : EIATTR_KPARAM_INFO
	.align		4
.L_13:
        /*0038*/ 	.byte	0x04, 0x17
        /*003a*/ 	.short	(.L_15 - .L_14)
.L_14:
        /*003c*/ 	.word	0x00000000
        /*0040*/ 	.short	0x0000
        /*0042*/ 	.short	0x0000
        /*0044*/ 	.byte	0x00, 0xf5, 0x21, 0x00


	//----- nvinfo : EIATTR_SPARSE_MMA_MASK
	.align		4
.L_15:
        /*0048*/ 	.byte	0x03, 0x50
        /*004a*/ 	.short	0x0000


	//----- nvinfo : EIATTR_MAXREG_COUNT
	.align		4
        /*004c*/ 	.byte	0x03, 0x1b
        /*004e*/ 	.short	0x00ff


	//----- nvinfo : EIATTR_MERCURY_ISA_VERSION
	.align		4
        /*0050*/ 	.byte	0x03, 0x5f
        /*0052*/ 	.short	0x0101


	//----- nvinfo : EIATTR_VRC_CTA_INIT_COUNT
	.align		4
        /*0054*/ 	.byte	0x02, 0x4a
	.zero		1
	.zero		1


	//----- nvinfo : EIATTR_EXIT_INSTR_OFFSETS
	.align		4
        /*0058*/ 	.byte	0x04, 0x1c
        /*005a*/ 	.short	(.L_17 - .L_16)


	//   ....[0]....
.L_16:
        /*005c*/ 	.word	0x00000090


	//   ....[1]....
        /*0060*/ 	.word	0x00000130


	//----- nvinfo : EIATTR_CBANK_PARAM_SIZE
	.align		4
.L_17:
        /*0064*/ 	.byte	0x03, 0x19
        /*0066*/ 	.short	0x0018


	//----- nvinfo : EIATTR_PARAM_CBANK
	.align		4
        /*0068*/ 	.byte	0x04, 0x0a
        /*006a*/ 	.short	(.L_19 - .L_18)
	.align		4
.L_18:
        /*006c*/ 	.word	index@(.nv.constant0._Z3ADDPfS_if)
        /*0070*/ 	.short	0x0380
        /*0072*/ 	.short	0x0018


	//----- nvinfo : EIATTR_SW_WAR
	.align		4
.L_19:
        /*0074*/ 	.byte	0x04, 0x36
        /*0076*/ 	.short	(.L_21 - .L_20)
.L_20:
        /*0078*/ 	.word	0x00000008
.L_21:


//--------------------- .nv.callgraph             --------------------------
	.section	.nv.callgraph,"",@"SHT_CUDA_CALLGRAPH"
	.align	4
	.sectionentsize	8
	.align		4
        /*0000*/ 	.word	0x00000000
	.align		4
        /*0004*/ 	.word	0xffffffff
	.align		4
        /*0008*/ 	.word	0x00000000
	.align		4
        /*000c*/ 	.word	0xfffffffe
	.align		4
        /*0010*/ 	.word	0x00000000
	.align		4
        /*0014*/ 	.word	0xfffffffd
	.align		4
        /*0018*/ 	.word	0x00000000
	.align		4
        /*001c*/ 	.word	0xfffffffc


//--------------------- .text._Z3ADDPfS_if        --------------------------
	.section	.text._Z3ADDPfS_if,"ax",@progbits
	.align	128
        .global         _Z3ADDPfS_if
        .type           _Z3ADDPfS_if,@function
        .size           _Z3ADDPfS_if,(.L_x_1 - _Z3ADDPfS_if)
        .other          _Z3ADDPfS_if,@"STO_CUDA_ENTRY STV_DEFAULT"
_Z3ADDPfS_if:
.text._Z3ADDPfS_if:
[----:B------:R-:W-:Y:S01]  /*0000*/  LDC R1, c[0x0][0x37c] ;  /* 0x0000df00ff017b82 */ /* 0x000fe20000000800 */
[----:B------:R-:W0:Y:S01]  /*0010*/  S2R R0, SR_CTAID.X ;  /* 0x0000000000007919 */ /* 0x000e220000002500 */
[----:B------:R-:W0:Y:S01]  /*0020*/  LDCU UR4, c[0x0][0x360] ;  /* 0x00006c00ff0477ac */ /* 0x000e220008000800 */
[----:B------:R-:W0:Y:S01]  /*0030*/  S2R R3, SR_TID.X ;  /* 0x0000000000037919 */ /* 0x000e220000002100 */
[----:B------:R-:W1:Y:S01]  /*0040*/  LDCU UR5, c[0x0][0x390] ;  /* 0x00007200ff0577ac */ /* 0x000e620008000800 */
[----:B0-----:R-:W-:Y:S01]  /*0050*/  IMAD R0, R0, UR4, R3 ;  /* 0x0000000400007c24 */ /* 0x001fe2000f8e0203 */
[----:B-1----:R-:W-:-:S03]  /*0060*/  USHF.L.U32 UR4, UR5, 0x14, URZ ;  /* 0x0000001405047899 */ /* 0x002fc600080006ff */
[----:B------:R-:W-:-:S05]  /*0070*/  IMAD R7, R0, UR5, RZ ;  /* 0x0000000500077c24 */ /* 0x000fca000f8e02ff */
[----:B------:R-:W-:-:S13]  /*0080*/  ISETP.GE.AND P0, PT, R7, UR4, PT ;  /* 0x0000000407007c0c */ /* 0x000fda000bf06270 */
[----:B------:R-:W-:Y:S05]  /*0090*/  @P0 EXIT ;  /* 0x000000000000094d */ /* 0x000fea0003800000 */
[----:B------:R-:W0:Y:S01]  /*00a0*/  LDC.64 R2, c[0x0][0x380] ;  /* 0x0000e000ff027b82 */ /* 0x000e220000000a00 */
[----:B------:R-:W1:Y:S01]  /*00b0*/  LDCU.64 UR4, c[0x0][0x358] ;  /* 0x00006b00ff0477ac */ /* 0x000e620008000a00 */
[----:B------:R-:W2:Y:S06]  /*00c0*/  LDCU UR6, c[0x0][0x394] ;  /* 0x00007280ff0677ac */ /* 0x000eac0008000800 */
[----:B------:R-:W3:Y:S01]  /*00d0*/  LDC.64 R4, c[0x0][0x388] ;  /* 0x0000e200ff047b82 */ /* 0x000ee20000000a00 */
[----:B0-----:R-:W-:-:S06]  /*00e0*/  IMAD.WIDE R2, R7, 0x4, R2 ;  /* 0x0000000407027825 */ /* 0x001fcc00078e0202 */
[----:B-1----:R-:W2:Y:S01]  /*00f0*/  LDG.E R2, desc[UR4][R2.64] ;  /* 0x0000000402027981 */ /* 0x002ea2000c1e1900 */
[----:B---3--:R-:W-:-:S04]  /*0100*/  IMAD.WIDE R4, R7, 0x4, R4 ;  /* 0x0000000407047825 */ /* 0x008fc800078e0204 */
[----:B--2---:R-:W-:-:S05]  /*0110*/  FADD R7, R2, UR6 ;  /* 0x0000000602077e21 */ /* 0x004fca0008000000 */
[----:B------:R-:W-:Y:S01]  /*0120*/  STG.E desc[UR4][R4.64], R7 ;  /* 0x0000000704007986 */ /* 0x000fe2000c101904 */
[----:B------:R-:W-:Y:S05]  /*0130*/  EXIT ;  /* 0x000000000000794d */ /* 0x000fea0003800000 */
.L_x_0:
[----:B------:R-:W-:-:S00]  /*0140*/  BRA `(.L_x_0) ;  /* 0xfffffffc00fc7947 */ /* 0x000fc0000383ffff */
[----:B------:R-:W-:-:S00]  /*0150*/  NOP ;  /* 0x0000000000007918 */ /* 0x000fc00000000000 */
        /* <DEDUP_REMOVED lines=10> */
.L_x_1:


//--------------------- .nv.shared.reserved.0     --------------------------
	.section	.nv.shared.reserved.0,"aw",@nobits
	.weak		__nv_reservedSMEM_offset_0_alias
	.size		__nv_reservedSMEM_offset_0_alias, 0, 64
	.other		__nv_reservedSMEM_offset_0_alias,@"STO_CUDA_RESERVED_SHARED STV_DEFAULT"
__nv_reservedSMEM_offset_0_alias:
	.zero		0
	.zero		64


//--------------------- .nv.constant0._Z3ADDPfS_if --------------------------
	.section	.nv.constant0._Z3ADDPfS_if,"a",@progbits
	.sectionflags	@""
	.align	4
.nv.constant0._Z3ADDPfS_if:
	.zero		920


//--------------------- SYMBOLS --------------------------

	.type		.nv.reservedSmem.offset0,@object
	.size		.nv.reservedSmem.offset0,0x4
